//
// Generated by NVIDIA NVVM Compiler
//
// Compiler Build ID: CL-36424714
// Cuda compilation tools, release 13.0, V13.0.88
// Based on NVVM 20.0.0
//

.version 9.0
.target sm_100
.address_size 64

	// .globl	_Z11computeSinePfS_i
.global .align 4 .b8 __cudart_i2opi_f[24] = {65, 144, 67, 60, 153, 149, 98, 219, 192, 221, 52, 245, 209, 87, 39, 252, 41, 21, 68, 78, 110, 131, 249, 162};

.visible .entry _Z11computeSinePfS_i(
	.param .u64 .ptr .align 1 _Z11computeSinePfS_i_param_0,
	.param .u64 .ptr .align 1 _Z11computeSinePfS_i_param_1,
	.param .u32 _Z11computeSinePfS_i_param_2
)
{
	.local .align 4 .b8 	__local_depot0[28];
	.reg .b64 	%SP;
	.reg .b64 	%SPL;
	.reg .pred 	%p<10>;
	.reg .b32 	%r<45>;
	.reg .b32 	%f<28>;
	.reg .b64 	%rd<29>;
	.reg .b64 	%fd<3>;

	mov.u64 	%SPL, __local_depot0;
	ld.param.u64 	%rd9, [_Z11computeSinePfS_i_param_0];
	ld.param.u64 	%rd10, [_Z11computeSinePfS_i_param_1];
	ld.param.u32 	%r16, [_Z11computeSinePfS_i_param_2];
	add.u64 	%rd1, %SPL, 0;
	mov.u32 	%r17, %ctaid.x;
	mov.u32 	%r18, %ntid.x;
	mov.u32 	%r19, %tid.x;
	mad.lo.s32 	%r1, %r17, %r18, %r19;
	setp.ge.s32 	%p1, %r1, %r16;
	@%p1 bra 	$L__BB0_10;
	cvta.to.global.u64 	%rd12, %rd9;
	mul.wide.s32 	%rd13, %r1, 4;
	add.s64 	%rd14, %rd12, %rd13;
	ld.global.f32 	%f1, [%rd14];
	mul.f32 	%f7, %f1, 0f3F22F983;
	cvt.rni.s32.f32 	%r44, %f7;
	cvt.rn.f32.s32 	%f8, %r44;
	fma.rn.f32 	%f9, %f8, 0fBFC90FDA, %f1;
	fma.rn.f32 	%f10, %f8, 0fB3A22168, %f9;
	fma.rn.f32 	%f27, %f8, 0fA7C234C5, %f10;
	abs.f32 	%f3, %f1;
	setp.ltu.f32 	%p2, %f3, 0f47CE4780;
	@%p2 bra 	$L__BB0_9;
	setp.neu.f32 	%p3, %f3, 0f7F800000;
	@%p3 bra 	$L__BB0_4;
	mov.f32 	%f13, 0f00000000;
	mul.rn.f32 	%f27, %f1, %f13;
	mov.b32 	%r44, 0;
	bra.uni 	$L__BB0_9;
$L__BB0_4:
	mov.b32 	%r3, %f1;
	shl.b32 	%r21, %r3, 8;
	or.b32  	%r4, %r21, -2147483648;
	mov.b64 	%rd28, 0;
	mov.b32 	%r41, 0;
	mov.u64 	%rd26, __cudart_i2opi_f;
	mov.u64 	%rd27, %rd1;
$L__BB0_5:
	.pragma "nounroll";
	ld.global.nc.u32 	%r22, [%rd26];
	mad.wide.u32 	%rd17, %r22, %r4, %rd28;
	shr.u64 	%rd28, %rd17, 32;
	st.local.u32 	[%rd27], %rd17;
	add.s32 	%r41, %r41, 1;
	add.s64 	%rd27, %rd27, 4;
	add.s64 	%rd26, %rd26, 4;
	setp.ne.s32 	%p4, %r41, 6;
	@%p4 bra 	$L__BB0_5;
	shr.u32 	%r23, %r3, 23;
	st.local.u32 	[%rd1+24], %rd28;
	and.b32  	%r7, %r23, 31;
	and.b32  	%r24, %r23, 224;
	add.s32 	%r25, %r24, -128;
	shr.u32 	%r26, %r25, 5;
	mul.wide.u32 	%rd18, %r26, 4;
	sub.s64 	%rd8, %rd1, %rd18;
	ld.local.u32 	%r42, [%rd8+24];
	ld.local.u32 	%r43, [%rd8+20];
	setp.eq.s32 	%p5, %r7, 0;
	@%p5 bra 	$L__BB0_8;
	shf.l.wrap.b32 	%r42, %r43, %r42, %r7;
	ld.local.u32 	%r27, [%rd8+16];
	shf.l.wrap.b32 	%r43, %r27, %r43, %r7;
$L__BB0_8:
	shr.u32 	%r28, %r42, 30;
	shf.l.wrap.b32 	%r29, %r43, %r42, 2;
	shl.b32 	%r30, %r43, 2;
	shr.u32 	%r31, %r29, 31;
	add.s32 	%r32, %r31, %r28;
	neg.s32 	%r33, %r32;
	setp.lt.s32 	%p6, %r3, 0;
	selp.b32 	%r44, %r33, %r32, %p6;
	xor.b32  	%r34, %r29, %r3;
	shr.s32 	%r35, %r29, 31;
	xor.b32  	%r36, %r35, %r29;
	xor.b32  	%r37, %r35, %r30;
	cvt.u64.u32 	%rd19, %r36;
	shl.b64 	%rd20, %rd19, 32;
	cvt.u64.u32 	%rd21, %r37;
	or.b64  	%rd22, %rd20, %rd21;
	cvt.rn.f64.s64 	%fd1, %rd22;
	mul.f64 	%fd2, %fd1, 0d3BF921FB54442D19;
	cvt.rn.f32.f64 	%f11, %fd2;
	neg.f32 	%f12, %f11;
	setp.lt.s32 	%p7, %r34, 0;
	selp.f32 	%f27, %f12, %f11, %p7;
$L__BB0_9:
	mul.rn.f32 	%f14, %f27, %f27;
	and.b32  	%r39, %r44, 1;
	setp.eq.b32 	%p8, %r39, 1;
	selp.f32 	%f15, 0f3F800000, %f27, %p8;
	fma.rn.f32 	%f16, %f14, %f15, 0f00000000;
	fma.rn.f32 	%f17, %f14, 0f37CBAC00, 0fBAB607ED;
	selp.f32 	%f18, %f17, 0fB94D4153, %p8;
	selp.f32 	%f19, 0f3D2AAABB, 0f3C0885E4, %p8;
	fma.rn.f32 	%f20, %f18, %f14, %f19;
	selp.f32 	%f21, 0fBEFFFFFF, 0fBE2AAAA8, %p8;
	fma.rn.f32 	%f22, %f20, %f14, %f21;
	fma.rn.f32 	%f23, %f22, %f16, %f15;
	and.b32  	%r40, %r44, 2;
	setp.eq.s32 	%p9, %r40, 0;
	mov.f32 	%f24, 0f00000000;
	sub.f32 	%f25, %f24, %f23;
	selp.f32 	%f26, %f23, %f25, %p9;
	cvta.to.global.u64 	%rd23, %rd10;
	add.s64 	%rd25, %rd23, %rd13;
	st.global.f32 	[%rd25], %f26;
$L__BB0_10:
	ret;

}


// ===== COMPILED SASS (sm_100) =====

	.target	sm_100

	.elftype	@"ET_EXEC"


//--------------------- .note.nv.tkinfo           --------------------------
	.section	.note.nv.tkinfo,"",@"SHT_NOTE"
	.sectionflags	@"SHF_NOTE_NV_TKINFO"
	.tkinfo
        /*0018*/ 	.word	0x00000002
        /*0030*/ 	.string	""
        /*0030*/ 	.string	"ptxas"
        /*0030*/ 	.string	"Cuda compilation tools, release 13.0, V13.0.88"
        /*0030*/ 	.string	"Build cuda_13.0.r13.0/compiler.36424714_0"
        /*0030*/ 	.string	"-arch sm_100 -m 64 "



//--------------------- .note.nv.cuinfo           --------------------------
	.section	.note.nv.cuinfo,"",@"SHT_NOTE"
	.sectionflags	@"SHF_NOTE_NV_CUINFO"
        /*0018*/ 	.short	0x0002
        /*001a*/ 	.short	0x0064
        /*001c*/ 	.short	0x0082
	.zero		2


//--------------------- .nv.info                  --------------------------
	.section	.nv.info,"",@"SHT_CUDA_INFO"
	.align	4


	//----- nvinfo : EIATTR_REGCOUNT
	.align		4
        /*0000*/ 	.byte	0x04, 0x2f
        /*0002*/ 	.short	(.L_2 - .L_1)
	.align		4
.L_1:
        /*0004*/ 	.word	index@(_Z11computeSinePfS_i)
        /*0008*/ 	.word	0x00000012


	//----- nvinfo : EIATTR_FRAME_SIZE
	.align		4
.L_2:
        /*000c*/ 	.byte	0x04, 0x11
        /*000e*/ 	.short	(.L_4 - .L_3)
	.align		4
.L_3:
        /*0010*/ 	.word	index@(_Z11computeSinePfS_i)
        /*0014*/ 	.word	0x00000000


	//----- nvinfo : EIATTR_MIN_STACK_SIZE
	.align		4
.L_4:
        /*0018*/ 	.byte	0x04, 0x12
        /*001a*/ 	.short	(.L_6 - .L_5)
	.align		4
.L_5:
        /*001c*/ 	.word	index@(_Z11computeSinePfS_i)
        /*0020*/ 	.word	0x00000000
.L_6:


//--------------------- .nv.compat                --------------------------
	.section	.nv.compat,"",@"SHT_CUDA_COMPAT_INFO"
	.align	4
        /*0000*/ 	.byte	0x02, 0x09, 0x00, 0x00, 0x02, 0x02, 0x01, 0x00, 0x02, 0x05, 0x05, 0x00, 0x03, 0x07, 0x01, 0x01
        /*0010*/ 	.byte	0x02, 0x03, 0x00, 0x00, 0x02, 0x06, 0x01, 0x00, 0x04, 0x0b, 0x08, 0x00, 0x01, 0x00, 0x00, 0x00
        /*0020*/ 	.byte	0x00, 0x00, 0x00, 0x00


//--------------------- .nv.info._Z11computeSinePfS_i --------------------------
	.section	.nv.info._Z11computeSinePfS_i,"",@"SHT_CUDA_INFO"
	.sectionflags	@""
	.align	4


	//----- nvinfo : EIATTR_CUDA_API_VERSION
	.align		4
        /*0000*/ 	.byte	0x04, 0x37
        /*0002*/ 	.short	(.L_8 - .L_7)
.L_7:
        /*0004*/ 	.word	0x00000082


	//----- nvinfo : EIATTR_KPARAM_INFO
	.align		4
.L_8:
        /*0008*/ 	.byte	0x04, 0x17
        /*000a*/ 	.short	(.L_10 - .L_9)
.L_9:
        /*000c*/ 	.word	0x00000000
        /*0010*/ 	.short	0x0002
        /*0012*/ 	.short	0x0010
        /*0014*/ 	.byte	0x00, 0xf0, 0x11, 0x00


	//----- nvinfo : EIATTR_KPARAM_INFO
	.align		4
.L_10:
        /*0018*/ 	.byte	0x04, 0x17
        /*001a*/ 	.short	(.L_12 - .L_11)
.L_11:
        /*001c*/ 	.word	0x00000000
        /*0020*/ 	.short	0x0001
        /*0022*/ 	.short	0x0008
        /*0024*/ 	.byte	0x00, 0xf5, 0x21, 0x00


	//----- nvinfo : EIATTR_KPARAM_INFO
	.align		4
.L_12:
        /*0028*/ 	.byte	0x04, 0x17
        /*002a*/ 	.short	(.L_14 - .L_13)
.L_13:
        /*002c*/ 	.word	0x00000000
        /*0030*/ 	.short	0x0000
        /*0032*/ 	.short	0x0000
        /*0034*/ 	.byte	0x00, 0xf5, 0x21, 0x00


	//----- nvinfo : EIATTR_SPARSE_MMA_MASK
	.align		4
.L_14:
        /*0038*/ 	.byte	0x03, 0x50
        /*003a*/ 	.short	0x0000


	//----- nvinfo : EIATTR_MAXREG_COUNT
	.align		4
        /*003c*/ 	.byte	0x03, 0x1b
        /*003e*/ 	.short	0x00ff


	//----- nvinfo : EIATTR_MERCURY_ISA_VERSION
	.align		4
        /*0040*/ 	.byte	0x03, 0x5f
        /*0042*/ 	.short	0x0101


	//----- nvinfo : EIATTR_VRC_CTA_INIT_COUNT
	.align		4
        /*0044*/ 	.byte	0x02, 0x4a
	.zero		1
	.zero		1


	//----- nvinfo : EIATTR_EXIT_INSTR_OFFSETS
	.align		4
        /*0048*/ 	.byte	0x04, 0x1c
        /*004a*/ 	.short	(.L_16 - .L_15)


	//   ....[0]....
.L_15:
        /*004c*/ 	.word	0x00000070


	//   ....[1]....
        /*0050*/ 	.word	0x000008a0


	//----- nvinfo : EIATTR_CRS_STACK_SIZE
	.align		4
.L_16:
        /*0054*/ 	.byte	0x04, 0x1e
        /*0056*/ 	.short	(.L_18 - .L_17)
.L_17:
        /*0058*/ 	.word	0x00000000


	//----- nvinfo : EIATTR_CBANK_PARAM_SIZE
	.align		4
.L_18:
        /*005c*/ 	.byte	0x03, 0x19
        /*005e*/ 	.short	0x0014


	//----- nvinfo : EIATTR_PARAM_CBANK
	.align		4
        /*0060*/ 	.byte	0x04, 0x0a
        /*0062*/ 	.short	(.L_20 - .L_19)
	.align		4
.L_19:
        /*0064*/ 	.word	index@(.nv.constant0._Z11computeSinePfS_i)
        /*0068*/ 	.short	0x0380
        /*006a*/ 	.short	0x0014


	//----- nvinfo : EIATTR_SW_WAR
	.align		4
.L_20:
        /*006c*/ 	.byte	0x04, 0x36
        /*006e*/ 	.short	(.L_22 - .L_21)
.L_21:
        /*0070*/ 	.word	0x00000008
.L_22:


//--------------------- .nv.callgraph             --------------------------
	.section	.nv.callgraph,"",@"SHT_CUDA_CALLGRAPH"
	.align	4
	.sectionentsize	8
	.align		4
        /*0000*/ 	.word	0x00000000
	.align		4
        /*0004*/ 	.word	0xffffffff
	.align		4
        /*0008*/ 	.word	0x00000000
	.align		4
        /*000c*/ 	.word	0xfffffffe
	.align		4
        /*0010*/ 	.word	0x00000000
	.align		4
        /*0014*/ 	.word	0xfffffffd
	.align		4
        /*0018*/ 	.word	0x00000000
	.align		4
        /*001c*/ 	.word	0xfffffffc


//--------------------- .nv.constant4             --------------------------
	.section	.nv.constant4,"a",@progbits
	.align	8
	.align		8
.nv.constant4:
        /*0000*/ 	.dword	__cudart_i2opi_f


//--------------------- .text._Z11computeSinePfS_i --------------------------
	.section	.text._Z11computeSinePfS_i,"ax",@progbits
	.align	128
        .global         _Z11computeSinePfS_i
        .type           _Z11computeSinePfS_i,@function
        .size           _Z11computeSinePfS_i,(.L_x_6 - _Z11computeSinePfS_i)
        .other          _Z11computeSinePfS_i,@"STO_CUDA_ENTRY STV_DEFAULT"
_Z11computeSinePfS_i:
.text._Z11computeSinePfS_i:
[----:B------:R-:W-:Y:S01]  /*0000*/  LDC R1, c[0x0][0x37c] ;  /* 0x0000df00ff017b82 */ /* 0x000fe20000000800 */
[----:B------:R-:W0:Y:S07]  /*0010*/  S2R R3, SR_TID.X ;  /* 0x0000000000037919 */ /* 0x000e2e0000002100 */
[----:B------:R-:W0:Y:S01]  /*0020*/  S2UR UR4, SR_CTAID.X ;  /* 0x00000000000479c3 */ /* 0x000e220000002500 */
[----:B------:R-:W1:Y:S07]  /*0030*/  LDCU UR5, c[0x0][0x390] ;  /* 0x00007200ff0577ac */ /* 0x000e6e0008000800 */
[----:B------:R-:W0:Y:S02]  /*0040*/  LDC R2, c[0x0][0x360] ;  /* 0x0000d800ff027b82 */ /* 0x000e240000000800 */
[----:B0-----:R-:W-:-:S05]  /*0050*/  IMAD R2, R2, UR4, R3 ;  /* 0x0000000402027c24 */ /* 0x001fca000f8e0203 */
[----:B-1----:R-:W-:-:S13]  /*0060*/  ISETP.GE.AND P0, PT, R2, UR5, PT ;  /* 0x0000000502007c0c */ /* 0x002fda000bf06270 */
[----:B------:R-:W-:Y:S05]  /*0070*/  @P0 EXIT ;  /* 0x000000000000094d */ /* 0x000fea0003800000 */
[----:B------:R-:W0:Y:S01]  /*0080*/  LDC.64 R4, c[0x0][0x380] ;  /* 0x0000e000ff047b82 */ /* 0x000e220000000a00 */
[----:B------:R-:W1:Y:S01]  /*0090*/  LDCU.64 UR6, c[0x0][0x358] ;  /* 0x00006b00ff0677ac */ /* 0x000e620008000a00 */
[----:B0-----:R-:W-:-:S05]  /*00a0*/  IMAD.WIDE R4, R2, 0x4, R4 ;  /* 0x0000000402047825 */ /* 0x001fca00078e0204 */
[----:B-1----:R-:W2:Y:S01]  /*00b0*/  LDG.E R0, desc[UR6][R4.64] ;  /* 0x0000000604007981 */ /* 0x002ea2000c1e1900 */
[----:B------:R-:W-:Y:S01]  /*00c0*/  BSSY.RECONVERGENT B0, `(.L_x_0) ;  /* 0x0000069000007945 */ /* 0x000fe20003800200 */
[C---:B--2---:R-:W-:Y:S01]  /*00d0*/  FMUL R3, R0.reuse, 0.63661974668502807617 ;  /* 0x3f22f98300037820 */ /* 0x044fe20000400000 */
[----:B------:R-:W-:-:S05]  /*00e0*/  FSETP.GE.AND P0, PT, |R0|, 105615, PT ;  /* 0x47ce47800000780b */ /* 0x000fca0003f06200 */
[----:B------:R-:W0:Y:S02]  /*00f0*/  F2I.NTZ R3, R3 ;  /* 0x0000000300037305 */ /* 0x000e240000203100 */
[----:B0-----:R-:W-:-:S05]  /*0100*/  I2FP.F32.S32 R7, R3 ;  /* 0x0000000300077245 */ /* 0x001fca0000201400 */
[----:B------:R-:W-:-:S04]  /*0110*/  FFMA R6, R7, -1.5707962512969970703, R0 ;  /* 0xbfc90fda07067823 */ /* 0x000fc80000000000 */
[----:B------:R-:W-:-:S04]  /*0120*/  FFMA R6, R7, -7.5497894158615963534e-08, R6 ;  /* 0xb3a2216807067823 */ /* 0x000fc80000000006 */
[----:B------:R-:W-:Y:S01]  /*0130*/  FFMA R6, R7, -5.3903029534742383927e-15, R6 ;  /* 0xa7c234c507067823 */ /* 0x000fe20000000006 */
[----:B------:R-:W-:Y:S06]  /*0140*/  @!P0 BRA `(.L_x_1) ;  /* 0x0000000400808947 */ /* 0x000fec0003800000 */
[----:B------:R-:W-:-:S13]  /*0150*/  FSETP.NEU.AND P0, PT, |R0|, +INF , PT ;  /* 0x7f8000000000780b */ /* 0x000fda0003f0d200 */
[----:B------:R-:W-:Y:S01]  /*0160*/  @!P0 FMUL R6, RZ, R0 ;  /* 0x00000000ff068220 */ /* 0x000fe20000400000 */
[----:B------:R-:W-:Y:S01]  /*0170*/  @!P0 IMAD.MOV.U32 R3, RZ, RZ, RZ ;  /* 0x000000ffff038224 */ /* 0x000fe200078e00ff */
[----:B------:R-:W-:Y:S06]  /*0180*/  @!P0 BRA `(.L_x_1) ;  /* 0x0000000400708947 */ /* 0x000fec0003800000 */
[----:B------:R-:W-:Y:S01]  /*0190*/  IMAD.SHL.U32 R3, R0, 0x100, RZ ;  /* 0x0000010000037824 */ /* 0x000fe200078e00ff */
[----:B------:R-:W0:Y:S01]  /*01a0*/  LDCU.64 UR8, c[0x4][URZ] ;  /* 0x01000000ff0877ac */ /* 0x000e220008000a00 */
[----:B------:R-:W-:Y:S02]  /*01b0*/  IMAD.MOV.U32 R11, RZ, RZ, RZ ;  /* 0x000000ffff0b7224 */ /* 0x000fe400078e00ff */
[----:B------:R-:W-:Y:S01]  /*01c0*/  IMAD.MOV.U32 R8, RZ, RZ, RZ ;  /* 0x000000ffff087224 */ /* 0x000fe200078e00ff */
[----:B------:R-:W-:Y:S01]  /*01d0*/  LOP3.LUT R3, R3, 0x80000000, RZ, 0xfc, !PT ;  /* 0x8000000003037812 */ /* 0x000fe200078efcff */
[----:B------:R-:W-:Y:S01]  /*01e0*/  UMOV UR5, URZ ;  /* 0x000000ff00057c82 */ /* 0x000fe20008000000 */
[----:B------:R-:W-:-:S05]  /*01f0*/  UMOV UR4, URZ ;  /* 0x000000ff00047c82 */ /* 0x000fca0008000000 */
.L_x_2:
[----:B0-----:R-:W-:Y:S01]  /*0200*/  IMAD.U32 R6, RZ, RZ, UR8 ;  /* 0x00000008ff067e24 */ /* 0x001fe2000f8e00ff */
[----:B------:R-:W-:-:S05]  /*0210*/  MOV R7, UR9 ;  /* 0x0000000900077c02 */ /* 0x000fca0008000f00 */
[----:B------:R-:W2:Y:S01]  /*0220*/  LDG.E.CONSTANT R4, desc[UR6][R6.64] ;  /* 0x0000000606047981 */ /* 0x000ea2000c1e9900 */
[----:B------:R-:W-:Y:S01]  /*0230*/  UIADD3 UR4, UPT, UPT, UR4, 0x1, URZ ;  /* 0x0000000104047890 */ /* 0x000fe2000fffe0ff */
[C---:B------:R-:W-:Y:S01]  /*0240*/  ISETP.EQ.AND P0, PT, R8.reuse, RZ, PT ;  /* 0x000000ff0800720c */ /* 0x040fe20003f02270 */
[----:B------:R-:W-:Y:S01]  /*0250*/  UIADD3 UR8, UP1, UPT, UR8, 0x4, URZ ;  /* 0x0000000408087890 */ /* 0x000fe2000ff3e0ff */
[C---:B------:R-:W-:Y:S01]  /*0260*/  ISETP.EQ.AND P1, PT, R8.reuse, 0x4, PT ;  /* 0x000000040800780c */ /* 0x040fe20003f22270 */
[----:B------:R-:W-:Y:S01]  /*0270*/  UISETP.NE.AND UP0, UPT, UR4, 0x6, UPT ;  /* 0x000000060400788c */ /* 0x000fe2000bf05270 */
[C---:B------:R-:W-:Y:S01]  /*0280*/  ISETP.EQ.AND P2, PT, R8.reuse, 0x8, PT ;  /* 0x000000080800780c */ /* 0x040fe20003f42270 */
[----:B------:R-:W-:Y:S01]  /*0290*/  UIADD3.X UR9, UPT, UPT, URZ, UR9, URZ, UP1, !UPT ;  /* 0x00000009ff097290 */ /* 0x000fe20008ffe4ff */
[C---:B------:R-:W-:Y:S02]  /*02a0*/  ISETP.EQ.AND P3, PT, R8.reuse, 0xc, PT ;  /* 0x0000000c0800780c */ /* 0x040fe40003f62270 */
[----:B------:R-:W-:-:S02]  /*02b0*/  ISETP.EQ.AND P4, PT, R8, 0x10, PT ;  /* 0x000000100800780c */ /* 0x000fc40003f82270 */
[C---:B------:R-:W-:Y:S01]  /*02c0*/  ISETP.EQ.AND P5, PT, R8.reuse, 0x14, PT ;  /* 0x000000140800780c */ /* 0x040fe20003fa2270 */
[----:B------:R-:W-:Y:S02]  /*02d0*/  VIADD R8, R8, 0x4 ;  /* 0x0000000408087836 */ /* 0x000fe40000000000 */
[----:B--2---:R-:W-:-:S03]  /*02e0*/  IMAD.WIDE.U32 R4, R4, R3, RZ ;  /* 0x0000000304047225 */ /* 0x004fc600078e00ff */
[----:B------:R-:W-:-:S04]  /*02f0*/  IADD3 R4, P6, PT, R4, R11, RZ ;  /* 0x0000000b04047210 */ /* 0x000fc80007fde0ff */
[----:B------:R-:W-:Y:S01]  /*0300*/  IADD3.X R11, PT, PT, R5, UR5, RZ, P6, !PT ;  /* 0x00000005050b7c10 */ /* 0x000fe2000b7fe4ff */
[--C-:B------:R-:W-:Y:S01]  /*0310*/  @P0 IMAD.MOV.U32 R9, RZ, RZ, R4.reuse ;  /* 0x000000ffff090224 */ /* 0x100fe200078e0004 */
[----:B------:R-:W-:Y:S01]  /*0320*/  @P4 MOV R14, R4 ;  /* 0x00000004000e4202 */ /* 0x000fe20000000f00 */
[--C-:B------:R-:W-:Y:S02]  /*0330*/  @P1 IMAD.MOV.U32 R10, RZ, RZ, R4.reuse ;  /* 0x000000ffff0a1224 */ /* 0x100fe400078e0004 */
[--C-:B------:R-:W-:Y:S02]  /*0340*/  @P2 IMAD.MOV.U32 R12, RZ, RZ, R4.reuse ;  /* 0x000000ffff0c2224 */ /* 0x100fe400078e0004 */
[--C-:B------:R-:W-:Y:S02]  /*0350*/  @P3 IMAD.MOV.U32 R13, RZ, RZ, R4.reuse ;  /* 0x000000ffff0d3224 */ /* 0x100fe400078e0004 */
[----:B------:R-:W-:Y:S01]  /*0360*/  @P5 IMAD.MOV.U32 R15, RZ, RZ, R4 ;  /* 0x000000ffff0f5224 */ /* 0x000fe200078e0004 */
[----:B------:R-:W-:Y:S06]  /*0370*/  BRA.U UP0, `(.L_x_2) ;  /* 0xfffffffd00a07547 */ /* 0x000fec000b83ffff */
[----:B------:R-:W-:Y:S01]  /*0380*/  SHF.R.U32.HI R3, RZ, 0x17, R0 ;  /* 0x00000017ff037819 */ /* 0x000fe20000011600 */
[----:B------:R-:W-:Y:S03]  /*0390*/  BSSY.RECONVERGENT B1, `(.L_x_3) ;  /* 0x0000029000017945 */ /* 0x000fe60003800200 */
[C---:B------:R-:W-:Y:S02]  /*03a0*/  LOP3.LUT R4, R3.reuse, 0xe0, RZ, 0xc0, !PT ;  /* 0x000000e003047812 */ /* 0x040fe400078ec0ff */
[----:B------:R-:W-:-:S03]  /*03b0*/  LOP3.LUT P6, RZ, R3, 0x1f, RZ, 0xc0, !PT ;  /* 0x0000001f03ff7812 */ /* 0x000fc600078cc0ff */
[----:B------:R-:W-:-:S05]  /*03c0*/  VIADD R4, R4, 0xffffff80 ;  /* 0xffffff8004047836 */ /* 0x000fca0000000000 */
[----:B------:R-:W-:-:S05]  /*03d0*/  SHF.R.U32.HI R4, RZ, 0x5, R4 ;  /* 0x00000005ff047819 */ /* 0x000fca0000011604 */
[----:B------:R-:W-:-:S05]  /*03e0*/  IMAD.U32 R6, R4, -0x4, RZ ;  /* 0xfffffffc04067824 */ /* 0x000fca00078e00ff */
[C---:B------:R-:W-:Y:S02]  /*03f0*/  ISETP.EQ.AND P3, PT, R6.reuse, -0x18, PT ;  /* 0xffffffe80600780c */ /* 0x040fe40003f62270 */
[C---:B------:R-:W-:Y:S02]  /*0400*/  ISETP.EQ.AND P4, PT, R6.reuse, -0x14, PT ;  /* 0xffffffec0600780c */ /* 0x040fe40003f82270 */
[C---:B------:R-:W-:Y:S02]  /*0410*/  ISETP.EQ.AND P2, PT, R6.reuse, -0x10, PT ;  /* 0xfffffff00600780c */ /* 0x040fe40003f42270 */
[C---:B------:R-:W-:Y:S02]  /*0420*/  ISETP.EQ.AND P1, PT, R6.reuse, -0xc, PT ;  /* 0xfffffff40600780c */ /* 0x040fe40003f22270 */
[C---:B------:R-:W-:Y:S02]  /*0430*/  ISETP.EQ.AND P0, PT, R6.reuse, -0x8, PT ;  /* 0xfffffff80600780c */ /* 0x040fe40003f02270 */
[----:B------:R-:W-:-:S03]  /*0440*/  ISETP.EQ.AND P5, PT, R6, RZ, PT ;  /* 0x000000ff0600720c */ /* 0x000fc60003fa2270 */
[----:B------:R-:W-:Y:S02]  /*0450*/  @P3 MOV R4, R9 ;  /* 0x0000000900043202 */ /* 0x000fe40000000f00 */
[C---:B------:R-:W-:Y:S01]  /*0460*/  ISETP.EQ.AND P3, PT, R6.reuse, -0x4, PT ;  /* 0xfffffffc0600780c */ /* 0x040fe20003f62270 */
[----:B------:R-:W-:Y:S02]  /*0470*/  @P4 IMAD.MOV.U32 R5, RZ, RZ, R9 ;  /* 0x000000ffff054224 */ /* 0x000fe400078e0009 */
[----:B------:R-:W-:Y:S01]  /*0480*/  @P4 IMAD.MOV.U32 R4, RZ, RZ, R10 ;  /* 0x000000ffff044224 */ /* 0x000fe200078e000a */
[----:B------:R-:W-:Y:S01]  /*0490*/  ISETP.EQ.AND P4, PT, R6, 0x4, PT ;  /* 0x000000040600780c */ /* 0x000fe20003f82270 */
[----:B------:R-:W-:Y:S02]  /*04a0*/  @P2 IMAD.MOV.U32 R4, RZ, RZ, R12 ;  /* 0x000000ffff042224 */ /* 0x000fe400078e000c */
[----:B------:R-:W-:Y:S02]  /*04b0*/  @P1 IMAD.MOV.U32 R4, RZ, RZ, R13 ;  /* 0x000000ffff041224 */ /* 0x000fe400078e000d */
[----:B------:R-:W-:-:S02]  /*04c0*/  @P0 IMAD.MOV.U32 R4, RZ, RZ, R14 ;  /* 0x000000ffff040224 */ /* 0x000fc400078e000e */
[----:B------:R-:W-:Y:S01]  /*04d0*/  @P2 IMAD.MOV.U32 R5, RZ, RZ, R10 ;  /* 0x000000ffff052224 */ /* 0x000fe200078e000a */
[----:B------:R-:W-:Y:S01]  /*04e0*/  @P1 MOV R5, R12 ;  /* 0x0000000c00051202 */ /* 0x000fe20000000f00 */
[----:B------:R-:W-:Y:S01]  /*04f0*/  @P0 IMAD.MOV.U32 R5, RZ, RZ, R13 ;  /* 0x000000ffff050224 */ /* 0x000fe200078e000d */
[----:B------:R-:W-:Y:S01]  /*0500*/  @P3 MOV R4, R15 ;  /* 0x0000000f00043202 */ /* 0x000fe20000000f00 */
[----:B------:R-:W-:Y:S02]  /*0510*/  @P5 IMAD.MOV.U32 R4, RZ, RZ, R11 ;  /* 0x000000ffff045224 */ /* 0x000fe400078e000b */
[----:B------:R-:W-:Y:S02]  /*0520*/  @P3 IMAD.MOV.U32 R5, RZ, RZ, R14 ;  /* 0x000000ffff053224 */ /* 0x000fe400078e000e */
[----:B------:R-:W-:Y:S02]  /*0530*/  @P5 IMAD.MOV.U32 R5, RZ, RZ, R15 ;  /* 0x000000ffff055224 */ /* 0x000fe400078e000f */
[----:B------:R-:W-:-:S02]  /*0540*/  @P4 IMAD.MOV.U32 R5, RZ, RZ, R11 ;  /* 0x000000ffff054224 */ /* 0x000fc400078e000b */
[----:B------:R-:W-:Y:S01]  /*0550*/  IMAD.MOV.U32 R8, RZ, RZ, R4 ;  /* 0x000000ffff087224 */ /* 0x000fe200078e0004 */
[----:B------:R-:W-:Y:S06]  /*0560*/  @!P6 BRA `(.L_x_4) ;  /* 0x00000000002ce947 */ /* 0x000fec0003800000 */
[----:B------:R-:W-:Y:S01]  /*0570*/  @P2 MOV R4, R9 ;  /* 0x0000000900042202 */ /* 0x000fe20000000f00 */
[----:B------:R-:W-:Y:S01]  /*0580*/  @P1 IMAD.MOV.U32 R4, RZ, RZ, R10 ;  /* 0x000000ffff041224 */ /* 0x000fe200078e000a */
[----:B------:R-:W-:Y:S01]  /*0590*/  LOP3.LUT R3, R3, 0x1f, RZ, 0xc0, !PT ;  /* 0x0000001f03037812 */ /* 0x000fe200078ec0ff */
[----:B------:R-:W-:Y:S01]  /*05a0*/  @P0 IMAD.MOV.U32 R4, RZ, RZ, R12 ;  /* 0x000000ffff040224 */ /* 0x000fe200078e000c */
[----:B------:R-:W-:Y:S01]  /*05b0*/  ISETP.EQ.AND P0, PT, R6, 0x8, PT ;  /* 0x000000080600780c */ /* 0x000fe20003f02270 */
[----:B------:R-:W-:Y:S01]  /*05c0*/  @P3 IMAD.MOV.U32 R4, RZ, RZ, R13 ;  /* 0x000000ffff043224 */ /* 0x000fe200078e000d */
[----:B------:R-:W-:Y:S01]  /*05d0*/  SHF.L.W.U32.HI R8, R5, R3, R8 ;  /* 0x0000000305087219 */ /* 0x000fe20000010e08 */
[----:B------:R-:W-:Y:S01]  /*05e0*/  @P5 IMAD.MOV.U32 R4, RZ, RZ, R14 ;  /* 0x000000ffff045224 */ /* 0x000fe200078e000e */
[----:B------:R-:W-:-:S09]  /*05f0*/  @P4 MOV R4, R15 ;  /* 0x0000000f00044202 */ /* 0x000fd20000000f00 */
[----:B------:R-:W-:-:S05]  /*0600*/  @P0 IMAD.MOV.U32 R4, RZ, RZ, R11 ;  /* 0x000000ffff040224 */ /* 0x000fca00078e000b */
[----:B------:R-:W-:-:S07]  /*0610*/  SHF.L.W.U32.HI R5, R4, R3, R5 ;  /* 0x0000000304057219 */ /* 0x000fce0000010e05 */
.L_x_4:
[----:B------:R-:W-:Y:S05]  /*0620*/  BSYNC.RECONVERGENT B1 ;  /* 0x0000000000017941 */ /* 0x000fea0003800200 */
.L_x_3:
[C---:B------:R-:W-:Y:S01]  /*0630*/  SHF.L.W.U32.HI R9, R5.reuse, 0x2, R8 ;  /* 0x0000000205097819 */ /* 0x040fe20000010e08 */
[----:B------:R-:W-:Y:S01]  /*0640*/  IMAD.SHL.U32 R5, R5, 0x4, RZ ;  /* 0x0000000405057824 */ /* 0x000fe200078e00ff */
[----:B------:R-:W-:Y:S01]  /*0650*/  UMOV UR4, 0x54442d19 ;  /* 0x54442d1900047882 */ /* 0x000fe20000000000 */
[----:B------:R-:W-:Y:S01]  /*0660*/  UMOV UR5, 0x3bf921fb ;  /* 0x3bf921fb00057882 */ /* 0x000fe20000000000 */
[----:B------:R-:W-:Y:S02]  /*0670*/  SHF.R.S32.HI R4, RZ, 0x1f, R9 ;  /* 0x0000001fff047819 */ /* 0x000fe40000011409 */
[----:B------:R-:W-:Y:S02]  /*0680*/  ISETP.GE.AND P0, PT, R0, RZ, PT ;  /* 0x000000ff0000720c */ /* 0x000fe40003f06270 */
[C---:B------:R-:W-:Y:S02]  /*0690*/  LOP3.LUT R6, R4.reuse, R5, RZ, 0x3c, !PT ;  /* 0x0000000504067212 */ /* 0x040fe400078e3cff */
[----:B------:R-:W-:-:S02]  /*06a0*/  LOP3.LUT R7, R4, R9, RZ, 0x3c, !PT ;  /* 0x0000000904077212 */ /* 0x000fc400078e3cff */
[----:B------:R-:W-:Y:S02]  /*06b0*/  SHF.R.U32.HI R3, RZ, 0x1e, R8 ;  /* 0x0000001eff037819 */ /* 0x000fe40000011608 */
[----:B------:R-:W0:Y:S01]  /*06c0*/  I2F.F64.S64 R4, R6 ;  /* 0x0000000600047312 */ /* 0x000e220000301c00 */
[C---:B------:R-:W-:Y:S02]  /*06d0*/  LOP3.LUT R0, R9.reuse, R0, RZ, 0x3c, !PT ;  /* 0x0000000009007212 */ /* 0x040fe400078e3cff */
[----:B------:R-:W-:Y:S02]  /*06e0*/  LEA.HI R3, R9, R3, RZ, 0x1 ;  /* 0x0000000309037211 */ /* 0x000fe400078f08ff */
[----:B------:R-:W-:-:S03]  /*06f0*/  ISETP.GE.AND P1, PT, R0, RZ, PT ;  /* 0x000000ff0000720c */ /* 0x000fc60003f26270 */
[----:B------:R-:W-:-:S04]  /*0700*/  IMAD.MOV R0, RZ, RZ, -R3 ;  /* 0x000000ffff007224 */ /* 0x000fc800078e0a03 */
[----:B------:R-:W-:Y:S01]  /*0710*/  @!P0 IMAD.MOV.U32 R3, RZ, RZ, R0 ;  /* 0x000000ffff038224 */ /* 0x000fe200078e0000 */
[----:B0-----:R-:W-:-:S10]  /*0720*/  DMUL R4, R4, UR4 ;  /* 0x0000000404047c28 */ /* 0x001fd40008000000 */
[----:B------:R-:W0:Y:S02]  /*0730*/  F2F.F32.F64 R4, R4 ;  /* 0x0000000400047310 */ /* 0x000e240000301000 */
[----:B0-----:R-:W-:-:S07]  /*0740*/  FSEL R6, -R4, R4, !P1 ;  /* 0x0000000404067208 */ /* 0x001fce0004800100 */
.L_x_1:
[----:B------:R-:W-:Y:S05]  /*0750*/  BSYNC.RECONVERGENT B0 ;  /* 0x0000000000007941 */ /* 0x000fea0003800200 */
.L_x_0:
[----:B------:R-:W-:Y:S01]  /*0760*/  MOV R0, 0x37cbac00 ;  /* 0x37cbac0000007802 */ /* 0x000fe20000000f00 */
[----:B------:R-:W-:Y:S01]  /*0770*/  FMUL R7, R6, R6 ;  /* 0x0000000606077220 */ /* 0x000fe20000400000 */
[----:B------:R-:W-:Y:S01]  /*0780*/  LOP3.LUT R8, R3, 0x1, RZ, 0xc0, !PT ;  /* 0x0000000103087812 */ /* 0x000fe200078ec0ff */
[----:B------:R-:W0:Y:S01]  /*0790*/  LDC.64 R4, c[0x0][0x388] ;  /* 0x0000e200ff047b82 */ /* 0x000e220000000a00 */
[----:B------:R-:W-:Y:S02]  /*07a0*/  IMAD.MOV.U32 R9, RZ, RZ, 0x3effffff ;  /* 0x3effffffff097424 */ /* 0x000fe400078e00ff */
[----:B------:R-:W-:Y:S01]  /*07b0*/  FFMA R0, R7, R0, -0.0013887860113754868507 ;  /* 0xbab607ed07007423 */ /* 0x000fe20000000000 */
[----:B------:R-:W-:Y:S01]  /*07c0*/  ISETP.NE.U32.AND P0, PT, R8, 0x1, PT ;  /* 0x000000010800780c */ /* 0x000fe20003f05070 */
[----:B------:R-:W-:Y:S01]  /*07d0*/  IMAD.MOV.U32 R8, RZ, RZ, 0x3d2aaabb ;  /* 0x3d2aaabbff087424 */ /* 0x000fe200078e00ff */
[----:B------:R-:W-:Y:S02]  /*07e0*/  LOP3.LUT P1, RZ, R3, 0x2, RZ, 0xc0, !PT ;  /* 0x0000000203ff7812 */ /* 0x000fe4000782c0ff */
[----:B------:R-:W-:-:S02]  /*07f0*/  FSEL R0, R0, -0.00019574658654164522886, !P0 ;  /* 0xb94d415300007808 */ /* 0x000fc40004000000 */
[----:B------:R-:W-:Y:S02]  /*0800*/  FSEL R8, R8, 0.0083327032625675201416, !P0 ;  /* 0x3c0885e408087808 */ /* 0x000fe40004000000 */
[----:B------:R-:W-:-:S03]  /*0810*/  FSEL R3, -R9, -0.16666662693023681641, !P0 ;  /* 0xbe2aaaa809037808 */ /* 0x000fc60004000100 */
[----:B------:R-:W-:Y:S01]  /*0820*/  FFMA R8, R7, R0, R8 ;  /* 0x0000000007087223 */ /* 0x000fe20000000008 */
[----:B------:R-:W-:-:S03]  /*0830*/  FSEL R0, R6, 1, P0 ;  /* 0x3f80000006007808 */ /* 0x000fc60000000000 */
[C---:B------:R-:W-:Y:S02]  /*0840*/  FFMA R3, R7.reuse, R8, R3 ;  /* 0x0000000807037223 */ /* 0x040fe40000000003 */
[----:B------:R-:W-:-:S04]  /*0850*/  FFMA R7, R7, R0, RZ ;  /* 0x0000000007077223 */ /* 0x000fc800000000ff */
[----:B------:R-:W-:Y:S01]  /*0860*/  FFMA R3, R7, R3, R0 ;  /* 0x0000000307037223 */ /* 0x000fe20000000000 */
[----:B0-----:R-:W-:-:S04]  /*0870*/  IMAD.WIDE R4, R2, 0x4, R4 ;  /* 0x0000000402047825 */ /* 0x001fc800078e0204 */
[----:B------:R-:W-:-:S05]  /*0880*/  @P1 FADD R3, RZ, -R3 ;  /* 0x80000003ff031221 */ /* 0x000fca0000000000 */
[----:B------:R-:W-:Y:S01]  /*0890*/  STG.E desc[UR6][R4.64], R3 ;  /* 0x0000000304007986 */ /* 0x000fe2000c101906 */
[----:B------:R-:W-:Y:S05]  /*08a0*/  EXIT ;  /* 0x000000000000794d */ /* 0x000fea0003800000 */
.L_x_5:
[----:B------:R-:W-:-:S00]  /*08b0*/  BRA `(.L_x_5) ;  /* 0xfffffffc00fc7947 */ /* 0x000fc0000383ffff */
[----:B------:R-:W-:-:S00]  /*08c0*/  NOP ;  /* 0x0000000000007918 */ /* 0x000fc00000000000 */
        /* <DEDUP_REMOVED lines=11> */
.L_x_6:


//--------------------- .nv.global.init           --------------------------
	.section	.nv.global.init,"aw",@progbits
	.align	4
.nv.global.init:
	.type		__cudart_i2opi_f,@object
	.size		__cudart_i2opi_f,(.L_0 - __cudart_i2opi_f)
__cudart_i2opi_f:
        /*0000*/ 	.byte	0x41, 0x90, 0x43, 0x3c, 0x99, 0x95, 0x62, 0xdb, 0xc0, 0xdd, 0x34, 0xf5, 0xd1, 0x57, 0x27, 0xfc
        /*0010*/ 	.byte	0x29, 0x15, 0x44, 0x4e, 0x6e, 0x83, 0xf9, 0xa2
.L_0:


//--------------------- .nv.shared.reserved.0     --------------------------
	.section	.nv.shared.reserved.0,"aw",@nobits
	.weak		__nv_reservedSMEM_offset_0_alias
	.size		__nv_reservedSMEM_offset_0_alias, 0, 64
	.other		__nv_reservedSMEM_offset_0_alias,@"STO_CUDA_RESERVED_SHARED STV_DEFAULT"
__nv_reservedSMEM_offset_0_alias:
	.zero		0
	.zero		64


//--------------------- .nv.constant0._Z11computeSinePfS_i --------------------------
	.section	.nv.constant0._Z11computeSinePfS_i,"a",@progbits
	.sectionflags	@""
	.align	4
.nv.constant0._Z11computeSinePfS_i:
	.zero		916


//--------------------- SYMBOLS --------------------------

	.type		.nv.reservedSmem.offset0,@object
	.size		.nv.reservedSmem.offset0,0x4
